//
// Generated by NVIDIA NVVM Compiler
//
// Compiler Build ID: CL-36424714
// Cuda compilation tools, release 13.0, V13.0.88
// Based on NVVM 20.0.0
//

.version 9.0
.target sm_100
.address_size 64

	// .globl	_Z6assignPf
.extern .func  (.param .b32 func_retval0) vprintf
(
	.param .b64 vprintf_param_0,
	.param .b64 vprintf_param_1
)
;
.global .align 1 .b8 $str[4] = {37, 100, 10};

.visible .entry _Z6assignPf(
	.param .u64 .ptr .align 1 _Z6assignPf_param_0
)
{
	.local .align 8 .b8 	__local_depot0[8];
	.reg .b64 	%SP;
	.reg .b64 	%SPL;
	.reg .b32 	%r<16>;
	.reg .b32 	%f<2>;
	.reg .b64 	%rd<9>;

	mov.u64 	%SPL, __local_depot0;
	cvta.local.u64 	%SP, %SPL;
	ld.param.u64 	%rd1, [_Z6assignPf_param_0];
	cvta.to.global.u64 	%rd2, %rd1;
	add.u64 	%rd3, %SP, 0;
	add.u64 	%rd4, %SPL, 0;
	mov.u32 	%r1, %nctaid.y;
	mov.u32 	%r2, %ctaid.x;
	mov.u32 	%r3, %ctaid.y;
	mad.lo.s32 	%r4, %r1, %r2, %r3;
	mov.u32 	%r5, %ntid.x;
	mov.u32 	%r6, %ntid.y;
	mov.u32 	%r7, %ntid.z;
	mov.u32 	%r8, %tid.x;
	mov.u32 	%r9, %tid.y;
	mov.u32 	%r10, %tid.z;
	mad.lo.s32 	%r11, %r4, %r5, %r8;
	mad.lo.s32 	%r12, %r11, %r6, %r9;
	mad.lo.s32 	%r13, %r12, %r7, %r10;
	cvt.rn.f32.s32 	%f1, %r13;
	mul.wide.s32 	%rd5, %r13, 4;
	add.s64 	%rd6, %rd2, %rd5;
	st.global.f32 	[%rd6], %f1;
	st.local.u32 	[%rd4], %r13;
	mov.u64 	%rd7, $str;
	cvta.global.u64 	%rd8, %rd7;
	{ // callseq 0, 0
	.param .b64 param0;
	st.param.b64 	[param0], %rd8;
	.param .b64 param1;
	st.param.b64 	[param1], %rd3;
	.param .b32 retval0;
	call.uni (retval0), 
	vprintf, 
	(
	param0, 
	param1
	);
	ld.param.b32 	%r14, [retval0];
	} // callseq 0
	ret;

}


// ===== COMPILED SASS (sm_100) =====

	.target	sm_100

	.elftype	@"ET_EXEC"


//--------------------- .note.nv.tkinfo           --------------------------
	.section	.note.nv.tkinfo,"",@"SHT_NOTE"
	.sectionflags	@"SHF_NOTE_NV_TKINFO"
	.tkinfo
        /*0018*/ 	.word	0x00000002
        /*0030*/ 	.string	""
        /*0030*/ 	.string	"ptxas"
        /*0030*/ 	.string	"Cuda compilation tools, release 13.0, V13.0.88"
        /*0030*/ 	.string	"Build cuda_13.0.r13.0/compiler.36424714_0"
        /*0030*/ 	.string	"-arch sm_100 -m 64 "



//--------------------- .note.nv.cuinfo           --------------------------
	.section	.note.nv.cuinfo,"",@"SHT_NOTE"
	.sectionflags	@"SHF_NOTE_NV_CUINFO"
        /*0018*/ 	.short	0x0002
        /*001a*/ 	.short	0x0064
        /*001c*/ 	.short	0x0082
	.zero		2


//--------------------- .nv.info                  --------------------------
	.section	.nv.info,"",@"SHT_CUDA_INFO"
	.align	4


	//----- nvinfo : EIATTR_REGCOUNT
	.align		4
        /*0000*/ 	.byte	0x04, 0x2f
        /*0002*/ 	.short	(.L_2 - .L_1)
	.align		4
.L_1:
        /*0004*/ 	.word	index@(_Z6assignPf)
        /*0008*/ 	.word	0x00000018


	//----- nvinfo : EIATTR_FRAME_SIZE
	.align		4
.L_2:
        /*000c*/ 	.byte	0x04, 0x11
        /*000e*/ 	.short	(.L_4 - .L_3)
	.align		4
.L_3:
        /*0010*/ 	.word	index@(_Z6assignPf)
        /*0014*/ 	.word	0x00000008


	//----- nvinfo : EIATTR_MIN_STACK_SIZE
	.align		4
.L_4:
        /*0018*/ 	.byte	0x04, 0x12
        /*001a*/ 	.short	(.L_6 - .L_5)
	.align		4
.L_5:
        /*001c*/ 	.word	index@(_Z6assignPf)
        /*0020*/ 	.word	0x00000008
.L_6:


//--------------------- .nv.compat                --------------------------
	.section	.nv.compat,"",@"SHT_CUDA_COMPAT_INFO"
	.align	4
        /*0000*/ 	.byte	0x02, 0x09, 0x00, 0x00, 0x02, 0x02, 0x01, 0x00, 0x02, 0x05, 0x05, 0x00, 0x03, 0x07, 0x01, 0x01
        /*0010*/ 	.byte	0x02, 0x03, 0x00, 0x00, 0x02, 0x06, 0x01, 0x00, 0x04, 0x0b, 0x08, 0x00, 0x09, 0x00, 0x00, 0x00
        /*0020*/ 	.byte	0x00, 0x00, 0x00, 0x00


//--------------------- .nv.info._Z6assignPf      --------------------------
	.section	.nv.info._Z6assignPf,"",@"SHT_CUDA_INFO"
	.sectionflags	@""
	.align	4


	//----- nvinfo : EIATTR_CUDA_API_VERSION
	.align		4
        /*0000*/ 	.byte	0x04, 0x37
        /*0002*/ 	.short	(.L_8 - .L_7)
.L_7:
        /*0004*/ 	.word	0x00000082


	//----- nvinfo : EIATTR_KPARAM_INFO
	.align		4
.L_8:
        /*0008*/ 	.byte	0x04, 0x17
        /*000a*/ 	.short	(.L_10 - .L_9)
.L_9:
        /*000c*/ 	.word	0x00000000
        /*0010*/ 	.short	0x0000
        /*0012*/ 	.short	0x0000
        /*0014*/ 	.byte	0x00, 0xf5, 0x21, 0x00


	//----- nvinfo : EIATTR_SPARSE_MMA_MASK
	.align		4
.L_10:
        /*0018*/ 	.byte	0x03, 0x50
        /*001a*/ 	.short	0x0000


	//----- nvinfo : EIATTR_MAXREG_COUNT
	.align		4
        /*001c*/ 	.byte	0x03, 0x1b
        /*001e*/ 	.short	0x00ff


	//----- nvinfo : EIATTR_EXTERNS
	.align		4
        /*0020*/ 	.byte	0x04, 0x0f
        /*0022*/ 	.short	(.L_12 - .L_11)


	//   ....[0]....
	.align		4
.L_11:
        /*0024*/ 	.word	index@(vprintf)


	//----- nvinfo : EIATTR_MERCURY_ISA_VERSION
	.align		4
.L_12:
        /*0028*/ 	.byte	0x03, 0x5f
        /*002a*/ 	.short	0x0101


	//----- nvinfo : EIATTR_VRC_CTA_INIT_COUNT
	.align		4
        /*002c*/ 	.byte	0x02, 0x4a
	.zero		1
	.zero		1


	//----- nvinfo : EIATTR_SYSCALL_OFFSETS
	.align		4
        /*0030*/ 	.byte	0x04, 0x46
        /*0032*/ 	.short	(.L_14 - .L_13)


	//   ....[0]....
.L_13:
        /*0034*/ 	.word	0x000001f0


	//----- nvinfo : EIATTR_EXIT_INSTR_OFFSETS
	.align		4
.L_14:
        /*0038*/ 	.byte	0x04, 0x1c
        /*003a*/ 	.short	(.L_16 - .L_15)


	//   ....[0]....
.L_15:
        /*003c*/ 	.word	0x00000200


	//----- nvinfo : EIATTR_CBANK_PARAM_SIZE
	.align		4
.L_16:
        /*0040*/ 	.byte	0x03, 0x19
        /*0042*/ 	.short	0x0008


	//----- nvinfo : EIATTR_PARAM_CBANK
	.align		4
        /*0044*/ 	.byte	0x04, 0x0a
        /*0046*/ 	.short	(.L_18 - .L_17)
	.align		4
.L_17:
        /*0048*/ 	.word	index@(.nv.constant0._Z6assignPf)
        /*004c*/ 	.short	0x0380
        /*004e*/ 	.short	0x0008


	//----- nvinfo : EIATTR_SW_WAR
	.align		4
.L_18:
        /*0050*/ 	.byte	0x04, 0x36
        /*0052*/ 	.short	(.L_20 - .L_19)
.L_19:
        /*0054*/ 	.word	0x00000008
.L_20:


//--------------------- .nv.callgraph             --------------------------
	.section	.nv.callgraph,"",@"SHT_CUDA_CALLGRAPH"
	.align	4
	.sectionentsize	8
	.align		4
        /*0000*/ 	.word	0x00000000
	.align		4
        /*0004*/ 	.word	0xffffffff
	.align		4
        /*0008*/ 	.word	index@(_Z6assignPf)
	.align		4
        /*000c*/ 	.word	index@(vprintf)
	.align		4
        /*0010*/ 	.word	0x00000000
	.align		4
        /*0014*/ 	.word	0xfffffffe
	.align		4
        /*0018*/ 	.word	0x00000000
	.align		4
        /*001c*/ 	.word	0xfffffffd
	.align		4
        /*0020*/ 	.word	0x00000000
	.align		4
        /*0024*/ 	.word	0xfffffffc


//--------------------- .nv.constant4             --------------------------
	.section	.nv.constant4,"a",@progbits
	.align	8
	.align		8
.nv.constant4:
        /*0000*/ 	.dword	vprintf
	.align		8
        /*0008*/ 	.dword	$str


//--------------------- .text._Z6assignPf         --------------------------
	.section	.text._Z6assignPf,"ax",@progbits
	.align	128
        .global         _Z6assignPf
        .type           _Z6assignPf,@function
        .size           _Z6assignPf,(.L_x_2 - _Z6assignPf)
        .other          _Z6assignPf,@"STO_CUDA_ENTRY STV_DEFAULT"
_Z6assignPf:
.text._Z6assignPf:
[----:B------:R-:W0:Y:S08]  /*0000*/  LDC R1, c[0x0][0x37c] ;  /* 0x0000df00ff017b82 */ /* 0x000e300000000800 */
[----:B------:R-:W-:Y:S01]  /*0010*/  S2UR UR5, SR_CTAID.X ;  /* 0x00000000000579c3 */ /* 0x000fe20000002500 */
[----:B------:R-:W1:Y:S01]  /*0020*/  S2R R3, SR_TID.X ;  /* 0x0000000000037919 */ /* 0x000e620000002100 */
[----:B------:R-:W2:Y:S01]  /*0030*/  LDCU UR7, c[0x0][0x2fc] ;  /* 0x00005f80ff0777ac */ /* 0x000ea20008000800 */
[----:B0-----:R-:W-:Y:S01]  /*0040*/  VIADD R1, R1, 0xfffffff8 ;  /* 0xfffffff801017836 */ /* 0x001fe20000000000 */
[----:B------:R-:W0:Y:S01]  /*0050*/  S2R R5, SR_TID.Y ;  /* 0x0000000000057919 */ /* 0x000e220000002200 */
[----:B------:R-:W3:Y:S03]  /*0060*/  LDCU UR4, c[0x0][0x374] ;  /* 0x00006e80ff0477ac */ /* 0x000ee60008000800 */
[----:B------:R-:W3:Y:S01]  /*0070*/  S2UR UR6, SR_CTAID.Y ;  /* 0x00000000000679c3 */ /* 0x000ee20000002600 */
[----:B------:R-:W4:Y:S07]  /*0080*/  S2R R7, SR_TID.Z ;  /* 0x0000000000077919 */ /* 0x000f2e0000002300 */
[----:B------:R-:W1:Y:S01]  /*0090*/  LDC R0, c[0x0][0x360] ;  /* 0x0000d800ff007b82 */ /* 0x000e620000000800 */
[----:B------:R-:W0:Y:S01]  /*00a0*/  LDCU UR8, c[0x0][0x364] ;  /* 0x00006c80ff0877ac */ /* 0x000e220008000800 */
[----:B------:R-:W4:Y:S06]  /*00b0*/  LDCU UR9, c[0x0][0x368] ;  /* 0x00006d00ff0977ac */ /* 0x000f2c0008000800 */
[----:B------:R-:W5:Y:S01]  /*00c0*/  LDC.64 R8, c[0x0][0x380] ;  /* 0x0000e000ff087b82 */ /* 0x000f620000000a00 */
[----:B---3--:R-:W-:Y:S01]  /*00d0*/  UIMAD UR4, UR4, UR5, UR6 ;  /* 0x00000005040472a4 */ /* 0x008fe2000f8e0206 */
[----:B------:R-:W3:Y:S05]  /*00e0*/  LDCU UR6, c[0x0][0x2f8] ;  /* 0x00005f00ff0677ac */ /* 0x000eea0008000800 */
[----:B-1----:R-:W-:Y:S01]  /*00f0*/  IMAD R0, R0, UR4, R3 ;  /* 0x0000000400007c24 */ /* 0x002fe2000f8e0203 */
[----:B------:R-:W-:-:S04]  /*0100*/  MOV R3, 0x0 ;  /* 0x0000000000037802 */ /* 0x000fc80000000f00 */
[----:B------:R-:W1:Y:S01]  /*0110*/  LDCU.64 UR4, c[0x0][0x358] ;  /* 0x00006b00ff0477ac */ /* 0x000e620008000a00 */
[----:B0-----:R-:W-:Y:S01]  /*0120*/  IMAD R0, R0, UR8, R5 ;  /* 0x0000000800007c24 */ /* 0x001fe2000f8e0205 */
[----:B------:R0:W0:Y:S03]  /*0130*/  LDC.64 R10, c[0x4][R3] ;  /* 0x01000000030a7b82 */ /* 0x0000260000000a00 */
[----:B----4-:R-:W-:Y:S01]  /*0140*/  IMAD R0, R0, UR9, R7 ;  /* 0x0000000900007c24 */ /* 0x010fe2000f8e0207 */
[----:B------:R-:W4:Y:S03]  /*0150*/  LDCU.64 UR8, c[0x4][0x8] ;  /* 0x01000100ff0877ac */ /* 0x000f260008000a00 */
[----:B-----5:R-:W-:Y:S01]  /*0160*/  IMAD.WIDE R8, R0, 0x4, R8 ;  /* 0x0000000400087825 */ /* 0x020fe200078e0208 */
[----:B------:R-:W-:Y:S01]  /*0170*/  I2FP.F32.S32 R2, R0 ;  /* 0x0000000000027245 */ /* 0x000fe20000201400 */
[----:B------:R5:W-:Y:S01]  /*0180*/  STL [R1], R0 ;  /* 0x0000000001007387 */ /* 0x000be20000100800 */
[----:B---3--:R-:W-:-:S04]  /*0190*/  IADD3 R6, P0, PT, R1, UR6, RZ ;  /* 0x0000000601067c10 */ /* 0x008fc8000ff1e0ff */
[----:B--2---:R-:W-:Y:S01]  /*01a0*/  IADD3.X R7, PT, PT, RZ, UR7, RZ, P0, !PT ;  /* 0x00000007ff077c10 */ /* 0x004fe200087fe4ff */
[----:B-1----:R5:W-:Y:S01]  /*01b0*/  STG.E desc[UR4][R8.64], R2 ;  /* 0x0000000208007986 */ /* 0x002be2000c101904 */
[----:B----4-:R-:W-:Y:S01]  /*01c0*/  IMAD.U32 R4, RZ, RZ, UR8 ;  /* 0x00000008ff047e24 */ /* 0x010fe2000f8e00ff */
[----:B------:R-:W-:-:S07]  /*01d0*/  MOV R5, UR9 ;  /* 0x0000000900057c02 */ /* 0x000fce0008000f00 */
[----:B------:R-:W-:-:S07]  /*01e0*/  LEPC R20, `(.L_x_0) ;  /* 0x000000001014794e */ /* 0x000fce0000000000 */
[----:B0----5:R-:W-:Y:S05]  /*01f0*/  CALL.ABS.NOINC R10 ;  /* 0x000000000a007343 */ /* 0x021fea0003c00000 */
.L_x_0:
[----:B------:R-:W-:Y:S05]  /*0200*/  EXIT ;  /* 0x000000000000794d */ /* 0x000fea0003800000 */
.L_x_1:
[----:B------:R-:W-:-:S00]  /*0210*/  BRA `(.L_x_1) ;  /* 0xfffffffc00fc7947 */ /* 0x000fc0000383ffff */
[----:B------:R-:W-:-:S00]  /*0220*/  NOP ;  /* 0x0000000000007918 */ /* 0x000fc00000000000 */
        /* <DEDUP_REMOVED lines=13> */
.L_x_2:


//--------------------- .nv.global.init           --------------------------
	.section	.nv.global.init,"aw",@progbits
.nv.global.init:
	.type		$str,@object
	.size		$str,(.L_0 - $str)
$str:
        /*0000*/ 	.byte	0x25, 0x64, 0x0a, 0x00
.L_0:


//--------------------- .nv.shared.reserved.0     --------------------------
	.section	.nv.shared.reserved.0,"aw",@nobits
	.weak		__nv_reservedSMEM_offset_0_alias
	.size		__nv_reservedSMEM_offset_0_alias, 0, 64
	.other		__nv_reservedSMEM_offset_0_alias,@"STO_CUDA_RESERVED_SHARED STV_DEFAULT"
__nv_reservedSMEM_offset_0_alias:
	.zero		0
	.zero		64


//--------------------- .nv.constant0._Z6assignPf --------------------------
	.section	.nv.constant0._Z6assignPf,"a",@progbits
	.sectionflags	@""
	.align	4
.nv.constant0._Z6assignPf:
	.zero		904


//--------------------- SYMBOLS --------------------------

	.type		.nv.reservedSmem.offset0,@object
	.size		.nv.reservedSmem.offset0,0x4
	.type		vprintf,@function
